//
// Generated by NVIDIA NVVM Compiler
//
// Compiler Build ID: CL-36424714
// Cuda compilation tools, release 13.0, V13.0.88
// Based on NVVM 20.0.0
//

.version 9.0
.target sm_100
.address_size 64

	// .globl	_Z3kerii
.extern .func  (.param .b32 func_retval0) vprintf
(
	.param .b64 vprintf_param_0,
	.param .b64 vprintf_param_1
)
;
.global .align 1 .b8 $str[103] = {107, 101, 114, 110, 101, 108, 58, 32, 37, 100, 44, 32, 115, 116, 114, 101, 97, 109, 58, 32, 37, 100, 44, 32, 98, 108, 111, 99, 107, 58, 32, 40, 37, 100, 44, 32, 37, 100, 44, 32, 37, 100, 41, 44, 32, 115, 109, 95, 105, 100, 61, 37, 117, 44, 32, 115, 116, 97, 114, 116, 95, 116, 105, 109, 101, 61, 37, 108, 108, 117, 44, 32, 101, 110, 100, 95, 116, 105, 109, 101, 61, 37, 108, 108, 117, 44, 32, 101, 120, 101, 99, 95, 116, 105, 109, 101, 61, 37, 108, 108, 117, 10};
.global .align 4 .b8 __cudart_i2opi_f[24] = {65, 144, 67, 60, 153, 149, 98, 219, 192, 221, 52, 245, 209, 87, 39, 252, 41, 21, 68, 78, 110, 131, 249, 162};

.visible .entry _Z3kerii(
	.param .u32 _Z3kerii_param_0,
	.param .u32 _Z3kerii_param_1
)
{
	.local .align 16 .b8 	__local_depot0[80];
	.reg .b64 	%SP;
	.reg .b64 	%SPL;
	.reg .pred 	%p<18>;
	.reg .b32 	%r<64>;
	.reg .b32 	%f<53>;
	.reg .b64 	%rd<53>;
	.reg .b64 	%fd<3>;

	mov.u64 	%SPL, __local_depot0;
	cvta.local.u64 	%SP, %SPL;
	ld.param.u32 	%r18, [_Z3kerii_param_0];
	ld.param.u32 	%r19, [_Z3kerii_param_1];
	add.u64 	%rd1, %SPL, 0;
	// begin inline asm
	mov.u64 %rd20, %globaltimer;
	// end inline asm
	mov.u64 	%rd52, %rd20;
	mov.u64 	%rd23, %rd52;
	{ .reg .b32 tmp; mov.b64 {tmp, %r21}, %rd23; }
	// begin inline asm
	mov.u32 %r20, %globaltimer_hi;
	// end inline asm
	mov.u32 	%r63, %r20;
	mov.u32 	%r22, %r63;
	setp.ne.s32 	%p1, %r22, %r21;
	@%p1 bra 	$L__BB0_2;
	mov.u64 	%rd47, %rd52;
	bra.uni 	$L__BB0_3;
$L__BB0_2:
	cvt.u64.u32 	%rd25, %r63;
	shl.b64 	%rd47, %rd25, 32;
$L__BB0_3:
	// begin inline asm
	mov.u32 %r23, %smid;
	// end inline asm
	// begin inline asm
	mov.u64 	%rd26, %clock64;
	// end inline asm
	add.s64 	%rd7, %rd26, 1000000000;
	// begin inline asm
	mov.u64 	%rd27, %clock64;
	// end inline asm
	setp.ge.u64 	%p2, %rd27, %rd7;
	@%p2 bra 	$L__BB0_4;
	bra.uni 	$L__BB0_7;
$L__BB0_4:
	// begin inline asm
	mov.u64 %rd37, %globaltimer;
	// end inline asm
	mov.u64 	%rd52, %rd37;
	mov.u64 	%rd39, %rd52;
	{ .reg .b32 tmp; mov.b64 {tmp, %r50}, %rd39; }
	// begin inline asm
	mov.u32 %r49, %globaltimer_hi;
	// end inline asm
	mov.u32 	%r63, %r49;
	mov.u32 	%r51, %r63;
	setp.ne.s32 	%p16, %r51, %r50;
	@%p16 bra 	$L__BB0_17;
	mov.u64 	%rd51, %rd52;
	bra.uni 	$L__BB0_18;
$L__BB0_6:
	// begin inline asm
	mov.u64 	%rd36, %clock64;
	// end inline asm
	setp.ge.u64 	%p15, %rd36, %rd7;
	@%p15 bra 	$L__BB0_4;
$L__BB0_7:
	mov.f32 	%f51, 0f00000000;
	mov.b32 	%r58, 0;
$L__BB0_8:
	mul.f32 	%f9, %f51, 0f3F22F983;
	cvt.rni.s32.f32 	%r62, %f9;
	cvt.rn.f32.s32 	%f10, %r62;
	fma.rn.f32 	%f11, %f10, 0fBFC90FDA, %f51;
	fma.rn.f32 	%f12, %f10, 0fB3A22168, %f11;
	fma.rn.f32 	%f52, %f10, 0fA7C234C5, %f12;
	abs.f32 	%f3, %f51;
	setp.ltu.f32 	%p3, %f3, 0f47CE4780;
	@%p3 bra 	$L__BB0_16;
	setp.neu.f32 	%p4, %f3, 0f7F800000;
	@%p4 bra 	$L__BB0_11;
	mov.f32 	%f15, 0f00000000;
	mul.rn.f32 	%f52, %f51, %f15;
	mov.b32 	%r62, 0;
	bra.uni 	$L__BB0_16;
$L__BB0_11:
	mov.b32 	%r4, %f51;
	shl.b32 	%r26, %r4, 8;
	or.b32  	%r5, %r26, -2147483648;
	mov.b64 	%rd50, 0;
	mov.b32 	%r59, 0;
	mov.u64 	%rd48, __cudart_i2opi_f;
	mov.u64 	%rd49, %rd1;
$L__BB0_12:
	.pragma "nounroll";
	ld.global.nc.u32 	%r27, [%rd48];
	mad.wide.u32 	%rd30, %r27, %r5, %rd50;
	shr.u64 	%rd50, %rd30, 32;
	st.local.u32 	[%rd49], %rd30;
	add.s32 	%r59, %r59, 1;
	add.s64 	%rd49, %rd49, 4;
	add.s64 	%rd48, %rd48, 4;
	setp.ne.s32 	%p5, %r59, 6;
	@%p5 bra 	$L__BB0_12;
	shr.u32 	%r28, %r4, 23;
	st.local.u32 	[%rd1+24], %rd50;
	and.b32  	%r8, %r28, 31;
	and.b32  	%r29, %r28, 224;
	add.s32 	%r30, %r29, -128;
	shr.u32 	%r31, %r30, 5;
	mul.wide.u32 	%rd31, %r31, 4;
	sub.s64 	%rd14, %rd1, %rd31;
	ld.local.u32 	%r60, [%rd14+24];
	ld.local.u32 	%r61, [%rd14+20];
	setp.eq.s32 	%p6, %r8, 0;
	@%p6 bra 	$L__BB0_15;
	shf.l.wrap.b32 	%r60, %r61, %r60, %r8;
	ld.local.u32 	%r32, [%rd14+16];
	shf.l.wrap.b32 	%r61, %r32, %r61, %r8;
$L__BB0_15:
	shr.u32 	%r33, %r60, 30;
	shf.l.wrap.b32 	%r34, %r61, %r60, 2;
	shl.b32 	%r35, %r61, 2;
	shr.u32 	%r36, %r34, 31;
	add.s32 	%r37, %r36, %r33;
	neg.s32 	%r38, %r37;
	setp.lt.s32 	%p7, %r4, 0;
	selp.b32 	%r62, %r38, %r37, %p7;
	xor.b32  	%r39, %r34, %r4;
	shr.s32 	%r40, %r34, 31;
	xor.b32  	%r41, %r40, %r34;
	xor.b32  	%r42, %r40, %r35;
	cvt.u64.u32 	%rd32, %r41;
	shl.b64 	%rd33, %rd32, 32;
	cvt.u64.u32 	%rd34, %r42;
	or.b64  	%rd35, %rd33, %rd34;
	cvt.rn.f64.s64 	%fd1, %rd35;
	mul.f64 	%fd2, %fd1, 0d3BF921FB54442D19;
	cvt.rn.f32.f64 	%f13, %fd2;
	neg.f32 	%f14, %f13;
	setp.lt.s32 	%p8, %r39, 0;
	selp.f32 	%f52, %f14, %f13, %p8;
$L__BB0_16:
	mul.f32 	%f16, %f52, %f52;
	fma.rn.f32 	%f17, %f16, 0f3C190000, 0f3B560000;
	fma.rn.f32 	%f18, %f17, %f16, 0f3CC70000;
	fma.rn.f32 	%f19, %f18, %f16, 0f3D5B0000;
	fma.rn.f32 	%f20, %f19, %f16, 0f3E089438;
	fma.rn.f32 	%f21, %f20, %f16, 0f3EAAAA88;
	mul.rn.f32 	%f22, %f16, %f52;
	fma.rn.f32 	%f23, %f21, %f22, %f52;
	abs.f32 	%f24, %f52;
	setp.eq.f32 	%p9, %f24, 0f3A00B43C;
	selp.f32 	%f25, %f52, %f23, %p9;
	and.b32  	%r44, %r62, 1;
	setp.eq.b32 	%p10, %r44, 1;
	neg.f32 	%f26, %f25;
	rcp.approx.ftz.f32 	%f27, %f26;
	selp.f32 	%f28, %f27, %f25, %p10;
	setp.lt.f32 	%p11, %f51, 0f00800000;
	mul.f32 	%f29, %f51, 0f4B000000;
	selp.f32 	%f30, %f29, %f51, %p11;
	selp.f32 	%f31, 0fC1B80000, 0f00000000, %p11;
	mov.b32 	%r45, %f30;
	add.s32 	%r46, %r45, -1059760811;
	and.b32  	%r47, %r46, -8388608;
	sub.s32 	%r48, %r45, %r47;
	mov.b32 	%f32, %r48;
	cvt.rn.f32.s32 	%f33, %r47;
	fma.rn.f32 	%f34, %f33, 0f34000000, %f31;
	add.f32 	%f35, %f32, 0fBF800000;
	fma.rn.f32 	%f36, %f35, 0fBE055027, 0f3E1039F6;
	fma.rn.f32 	%f37, %f36, %f35, 0fBDF8CDCC;
	fma.rn.f32 	%f38, %f37, %f35, 0f3E0F2955;
	fma.rn.f32 	%f39, %f38, %f35, 0fBE2AD8B9;
	fma.rn.f32 	%f40, %f39, %f35, 0f3E4CED0B;
	fma.rn.f32 	%f41, %f40, %f35, 0fBE7FFF22;
	fma.rn.f32 	%f42, %f41, %f35, 0f3EAAAA78;
	fma.rn.f32 	%f43, %f42, %f35, 0fBF000000;
	mul.f32 	%f44, %f35, %f43;
	fma.rn.f32 	%f45, %f44, %f35, %f35;
	fma.rn.f32 	%f46, %f34, 0f3F317218, %f45;
	setp.gt.u32 	%p12, %r45, 2139095039;
	fma.rn.f32 	%f47, %f30, 0f7F800000, 0f7F800000;
	selp.f32 	%f48, %f47, %f46, %p12;
	setp.eq.f32 	%p13, %f30, 0f00000000;
	selp.f32 	%f49, 0fFF800000, %f48, %p13;
	add.f32 	%f50, %f49, %f28;
	add.f32 	%f51, %f51, %f50;
	add.s32 	%r58, %r58, 1;
	setp.eq.s32 	%p14, %r58, 1000;
	@%p14 bra 	$L__BB0_6;
	bra.uni 	$L__BB0_8;
$L__BB0_17:
	cvt.u64.u32 	%rd41, %r63;
	shl.b64 	%rd51, %rd41, 32;
$L__BB0_18:
	mov.u32 	%r52, %tid.x;
	setp.ne.s32 	%p17, %r52, 0;
	@%p17 bra 	$L__BB0_20;
	add.u64 	%rd42, %SP, 32;
	add.u64 	%rd43, %SPL, 32;
	mov.u32 	%r53, %ctaid.x;
	mov.u32 	%r54, %ctaid.y;
	mov.u32 	%r55, %ctaid.z;
	sub.s64 	%rd44, %rd51, %rd47;
	st.local.v4.u32 	[%rd43], {%r18, %r19, %r53, %r54};
	st.local.v2.u32 	[%rd43+16], {%r55, %r23};
	st.local.u64 	[%rd43+24], %rd47;
	st.local.v2.u64 	[%rd43+32], {%rd51, %rd44};
	mov.u64 	%rd45, $str;
	cvta.global.u64 	%rd46, %rd45;
	{ // callseq 0, 0
	.param .b64 param0;
	st.param.b64 	[param0], %rd46;
	.param .b64 param1;
	st.param.b64 	[param1], %rd42;
	.param .b32 retval0;
	call.uni (retval0), 
	vprintf, 
	(
	param0, 
	param1
	);
	ld.param.b32 	%r56, [retval0];
	} // callseq 0
$L__BB0_20:
	ret;

}


// ===== COMPILED SASS (sm_100) =====

	.target	sm_100

	.elftype	@"ET_EXEC"


//--------------------- .note.nv.tkinfo           --------------------------
	.section	.note.nv.tkinfo,"",@"SHT_NOTE"
	.sectionflags	@"SHF_NOTE_NV_TKINFO"
	.tkinfo
        /*0018*/ 	.word	0x00000002
        /*0030*/ 	.string	""
        /*0030*/ 	.string	"ptxas"
        /*0030*/ 	.string	"Cuda compilation tools, release 13.0, V13.0.88"
        /*0030*/ 	.string	"Build cuda_13.0.r13.0/compiler.36424714_0"
        /*0030*/ 	.string	"-arch sm_100 -m 64 "



//--------------------- .note.nv.cuinfo           --------------------------
	.section	.note.nv.cuinfo,"",@"SHT_NOTE"
	.sectionflags	@"SHF_NOTE_NV_CUINFO"
        /*0018*/ 	.short	0x0002
        /*001a*/ 	.short	0x0064
        /*001c*/ 	.short	0x0082
	.zero		2


//--------------------- .nv.info                  --------------------------
	.section	.nv.info,"",@"SHT_CUDA_INFO"
	.align	4


	//----- nvinfo : EIATTR_REGCOUNT
	.align		4
        /*0000*/ 	.byte	0x04, 0x2f
        /*0002*/ 	.short	(.L_3 - .L_2)
	.align		4
.L_2:
        /*0004*/ 	.word	index@(_Z3kerii)
        /*0008*/ 	.word	0x00000018


	//----- nvinfo : EIATTR_FRAME_SIZE
	.align		4
.L_3:
        /*000c*/ 	.byte	0x04, 0x11
        /*000e*/ 	.short	(.L_5 - .L_4)
	.align		4
.L_4:
        /*0010*/ 	.word	index@(_Z3kerii)
        /*0014*/ 	.word	0x00000050


	//----- nvinfo : EIATTR_MIN_STACK_SIZE
	.align		4
.L_5:
        /*0018*/ 	.byte	0x04, 0x12
        /*001a*/ 	.short	(.L_7 - .L_6)
	.align		4
.L_6:
        /*001c*/ 	.word	index@(_Z3kerii)
        /*0020*/ 	.word	0x00000050
.L_7:


//--------------------- .nv.compat                --------------------------
	.section	.nv.compat,"",@"SHT_CUDA_COMPAT_INFO"
	.align	4
        /*0000*/ 	.byte	0x02, 0x09, 0x00, 0x00, 0x02, 0x02, 0x01, 0x00, 0x02, 0x05, 0x05, 0x00, 0x03, 0x07, 0x01, 0x01
        /*0010*/ 	.byte	0x02, 0x03, 0x00, 0x00, 0x02, 0x06, 0x01, 0x00, 0x04, 0x0b, 0x08, 0x00, 0x01, 0x00, 0x00, 0x00
        /*0020*/ 	.byte	0x00, 0x00, 0x00, 0x00


//--------------------- .nv.info._Z3kerii         --------------------------
	.section	.nv.info._Z3kerii,"",@"SHT_CUDA_INFO"
	.sectionflags	@""
	.align	4


	//----- nvinfo : EIATTR_CUDA_API_VERSION
	.align		4
        /*0000*/ 	.byte	0x04, 0x37
        /*0002*/ 	.short	(.L_9 - .L_8)
.L_8:
        /*0004*/ 	.word	0x00000082


	//----- nvinfo : EIATTR_KPARAM_INFO
	.align		4
.L_9:
        /*0008*/ 	.byte	0x04, 0x17
        /*000a*/ 	.short	(.L_11 - .L_10)
.L_10:
        /*000c*/ 	.word	0x00000000
        /*0010*/ 	.short	0x0001
        /*0012*/ 	.short	0x0004
        /*0014*/ 	.byte	0x00, 0xf0, 0x11, 0x00


	//----- nvinfo : EIATTR_KPARAM_INFO
	.align		4
.L_11:
        /*0018*/ 	.byte	0x04, 0x17
        /*001a*/ 	.short	(.L_13 - .L_12)
.L_12:
        /*001c*/ 	.word	0x00000000
        /*0020*/ 	.short	0x0000
        /*0022*/ 	.short	0x0000
        /*0024*/ 	.byte	0x00, 0xf0, 0x11, 0x00


	//----- nvinfo : EIATTR_SPARSE_MMA_MASK
	.align		4
.L_13:
        /*0028*/ 	.byte	0x03, 0x50
        /*002a*/ 	.short	0x0000


	//----- nvinfo : EIATTR_MAXREG_COUNT
	.align		4
        /*002c*/ 	.byte	0x03, 0x1b
        /*002e*/ 	.short	0x00ff


	//----- nvinfo : EIATTR_EXTERNS
	.align		4
        /*0030*/ 	.byte	0x04, 0x0f
        /*0032*/ 	.short	(.L_15 - .L_14)


	//   ....[0]....
	.align		4
.L_14:
        /*0034*/ 	.word	index@(vprintf)


	//----- nvinfo : EIATTR_MERCURY_ISA_VERSION
	.align		4
.L_15:
        /*0038*/ 	.byte	0x03, 0x5f
        /*003a*/ 	.short	0x0101


	//----- nvinfo : EIATTR_VRC_CTA_INIT_COUNT
	.align		4
        /*003c*/ 	.byte	0x02, 0x4a
	.zero		1
	.zero		1


	//----- nvinfo : EIATTR_SYSCALL_OFFSETS
	.align		4
        /*0040*/ 	.byte	0x04, 0x46
        /*0042*/ 	.short	(.L_17 - .L_16)


	//   ....[0]....
.L_16:
        /*0044*/ 	.word	0x00000a70


	//----- nvinfo : EIATTR_EXIT_INSTR_OFFSETS
	.align		4
.L_17:
        /*0048*/ 	.byte	0x04, 0x1c
        /*004a*/ 	.short	(.L_19 - .L_18)


	//   ....[0]....
.L_18:
        /*004c*/ 	.word	0x000008f0


	//   ....[1]....
        /*0050*/ 	.word	0x00000a80


	//----- nvinfo : EIATTR_CRS_STACK_SIZE
	.align		4
.L_19:
        /*0054*/ 	.byte	0x04, 0x1e
        /*0056*/ 	.short	(.L_21 - .L_20)
.L_20:
        /*0058*/ 	.word	0x00000000


	//----- nvinfo : EIATTR_CBANK_PARAM_SIZE
	.align		4
.L_21:
        /*005c*/ 	.byte	0x03, 0x19
        /*005e*/ 	.short	0x0008


	//----- nvinfo : EIATTR_PARAM_CBANK
	.align		4
        /*0060*/ 	.byte	0x04, 0x0a
        /*0062*/ 	.short	(.L_23 - .L_22)
	.align		4
.L_22:
        /*0064*/ 	.word	index@(.nv.constant0._Z3kerii)
        /*0068*/ 	.short	0x0380
        /*006a*/ 	.short	0x0008


	//----- nvinfo : EIATTR_SW_WAR
	.align		4
.L_23:
        /*006c*/ 	.byte	0x04, 0x36
        /*006e*/ 	.short	(.L_25 - .L_24)
.L_24:
        /*0070*/ 	.word	0x00000008
.L_25:


//--------------------- .nv.callgraph             --------------------------
	.section	.nv.callgraph,"",@"SHT_CUDA_CALLGRAPH"
	.align	4
	.sectionentsize	8
	.align		4
        /*0000*/ 	.word	0x00000000
	.align		4
        /*0004*/ 	.word	0xffffffff
	.align		4
        /*0008*/ 	.word	index@(_Z3kerii)
	.align		4
        /*000c*/ 	.word	index@(vprintf)
	.align		4
        /*0010*/ 	.word	0x00000000
	.align		4
        /*0014*/ 	.word	0xfffffffe
	.align		4
        /*0018*/ 	.word	0x00000000
	.align		4
        /*001c*/ 	.word	0xfffffffd
	.align		4
        /*0020*/ 	.word	0x00000000
	.align		4
        /*0024*/ 	.word	0xfffffffc


//--------------------- .nv.constant4             --------------------------
	.section	.nv.constant4,"a",@progbits
	.align	8
	.align		8
.nv.constant4:
        /*0000*/ 	.dword	vprintf
	.align		8
        /*0008*/ 	.dword	$str
	.align		8
        /*0010*/ 	.dword	__cudart_i2opi_f


//--------------------- .text._Z3kerii            --------------------------
	.section	.text._Z3kerii,"ax",@progbits
	.align	128
        .global         _Z3kerii
        .type           _Z3kerii,@function
        .size           _Z3kerii,(.L_x_8 - _Z3kerii)
        .other          _Z3kerii,@"STO_CUDA_ENTRY STV_DEFAULT"
_Z3kerii:
.text._Z3kerii:
[----:B------:R-:W0:Y:S08]  /*0000*/  LDC R1, c[0x0][0x37c] ;  /* 0x0000df00ff017b82 */ /* 0x000e300000000800 */
[----:B------:R-:W1:Y:S01]  /*0010*/  LDC R6, c[0x0][0x2f8] ;  /* 0x0000be00ff067b82 */ /* 0x000e620000000800 */
[----:B0-----:R-:W-:Y:S01]  /*0020*/  VIADD R1, R1, 0xffffffb0 ;  /* 0xffffffb001017836 */ /* 0x001fe20000000000 */
[----:B------:R-:W0:Y:S01]  /*0030*/  LDCU UR7, c[0x0][0x2fc] ;  /* 0x00005f80ff0777ac */ /* 0x000e220008000800 */
[----:B------:R-:W-:-:S05]  /*0040*/  CS2R R12, SR_GLOBALTIMERLO ;  /* 0x00000000000c7805 */ /* 0x000fca0000015200 */
[----:B------:R-:W2:Y:S01]  /*0050*/  S2UR UR4, SR_GLOBALTIMERHI ;  /* 0x00000000000479c3 */ /* 0x000ea20000005300 */
[----:B------:R-:W-:Y:S01]  /*0060*/  NOP ;  /* 0x0000000000007918 */ /* 0x000fe20000000000 */
[----:B------:R-:W3:Y:S01]  /*0070*/  S2R R3, SR_VIRTUALSMID ;  /* 0x0000000000037919 */ /* 0x000ee20000004300 */
[----:B--2---:R-:W-:Y:S01]  /*0080*/  ISETP.NE.AND P0, PT, R13, UR4, PT ;  /* 0x000000040d007c0c */ /* 0x004fe2000bf05270 */
[----:B------:R-:W-:-:S12]  /*0090*/  IMAD.U32 R0, RZ, RZ, UR4 ;  /* 0x00000004ff007e24 */ /* 0x000fd8000f8e00ff */
[----:B------:R-:W-:Y:S02]  /*00a0*/  @P0 IMAD.MOV.U32 R12, RZ, RZ, RZ ;  /* 0x000000ffff0c0224 */ /* 0x000fe400078e00ff */
[----:B------:R-:W-:Y:S01]  /*00b0*/  @P0 IMAD.MOV.U32 R13, RZ, RZ, R0 ;  /* 0x000000ffff0d0224 */ /* 0x000fe200078e0000 */
[----:B------:R-:W-:-:S06]  /*00c0*/  CS2R R4, SR_CLOCKLO ;  /* 0x0000000000047805 */ /* 0x000fcc0000015000 */
[----:B------:R-:W-:-:S04]  /*00d0*/  IADD3 R7, P0, PT, R4, 0x3b9aca00, RZ ;  /* 0x3b9aca0004077810 */ /* 0x000fc80007f1e0ff */
[----:B------:R-:W-:Y:S02]  /*00e0*/  IADD3.X R9, PT, PT, RZ, R5, RZ, P0, !PT ;  /* 0x00000005ff097210 */ /* 0x000fe400007fe4ff */
[----:B------:R-:W-:-:S06]  /*00f0*/  CS2R R4, SR_CLOCKLO ;  /* 0x0000000000047805 */ /* 0x000fcc0000015000 */
[----:B------:R-:W-:-:S04]  /*0100*/  ISETP.GE.U32.AND P0, PT, R4, R7, PT ;  /* 0x000000070400720c */ /* 0x000fc80003f06070 */
[----:B------:R-:W-:-:S13]  /*0110*/  ISETP.GE.U32.AND.EX P0, PT, R5, R9, PT, P0 ;  /* 0x000000090500720c */ /* 0x000fda0003f06100 */
[----:B01-3--:R-:W-:Y:S05]  /*0120*/  @P0 BRA `(.L_x_0) ;  /* 0x0000000400d40947 */ /* 0x00bfea0003800000 */
[----:B------:R-:W0:Y:S02]  /*0130*/  LDCU.64 UR8, c[0x0][0x358] ;  /* 0x00006b00ff0877ac */ /* 0x000e240008000a00 */
.L_x_5:
[----:B------:R-:W-:Y:S01]  /*0140*/  IMAD.MOV.U32 R15, RZ, RZ, RZ ;  /* 0x000000ffff0f7224 */ /* 0x000fe200078e00ff */
[----:B------:R-:W-:-:S06]  /*0150*/  UMOV UR4, URZ ;  /* 0x000000ff00047c82 */ /* 0x000fcc0008000000 */
.L_x_4:
[C---:B------:R-:W-:Y:S01]  /*0160*/  FMUL R8, R15.reuse, 0.63661974668502807617 ;  /* 0x3f22f9830f087820 */ /* 0x040fe20000400000 */
[----:B------:R-:W-:Y:S01]  /*0170*/  FSETP.GE.AND P0, PT, |R15|, 105615, PT ;  /* 0x47ce47800f00780b */ /* 0x000fe20003f06200 */
[----:B------:R-:W-:Y:S04]  /*0180*/  BSSY.RECONVERGENT B0, `(.L_x_1) ;  /* 0x000003e000007945 */ /* 0x000fe80003800200 */
[----:B------:R-:W1:Y:S02]  /*0190*/  F2I.NTZ R8, R8 ;  /* 0x0000000800087305 */ /* 0x000e640000203100 */
[----:B-1----:R-:W-:-:S05]  /*01a0*/  I2FP.F32.S32 R0, R8 ;  /* 0x0000000800007245 */ /* 0x002fca0000201400 */
[----:B------:R-:W-:-:S04]  /*01b0*/  FFMA R5, R0, -1.5707962512969970703, R15 ;  /* 0xbfc90fda00057823 */ /* 0x000fc8000000000f */
[----:B------:R-:W-:-:S04]  /*01c0*/  FFMA R5, R0, -7.5497894158615963534e-08, R5 ;  /* 0xb3a2216800057823 */ /* 0x000fc80000000005 */
[----:B------:R-:W-:Y:S01]  /*01d0*/  FFMA R4, R0, -5.3903029534742383927e-15, R5 ;  /* 0xa7c234c500047823 */ /* 0x000fe20000000005 */
[----:B------:R-:W-:Y:S06]  /*01e0*/  @!P0 BRA `(.L_x_2) ;  /* 0x0000000000dc8947 */ /* 0x000fec0003800000 */
[----:B------:R-:W-:-:S13]  /*01f0*/  FSETP.NEU.AND P0, PT, |R15|, +INF , PT ;  /* 0x7f8000000f00780b */ /* 0x000fda0003f0d200 */
[----:B------:R-:W-:Y:S01]  /*0200*/  @!P0 FMUL R4, RZ, R15 ;  /* 0x0000000fff048220 */ /* 0x000fe20000400000 */
[----:B------:R-:W-:Y:S01]  /*0210*/  @!P0 IMAD.MOV.U32 R8, RZ, RZ, RZ ;  /* 0x000000ffff088224 */ /* 0x000fe200078e00ff */
[----:B------:R-:W-:Y:S06]  /*0220*/  @!P0 BRA `(.L_x_2) ;  /* 0x0000000000cc8947 */ /* 0x000fec0003800000 */
[----:B------:R-:W-:Y:S02]  /*0230*/  IMAD.SHL.U32 R2, R15, 0x100, RZ ;  /* 0x000001000f027824 */ /* 0x000fe400078e00ff */
[----:B------:R-:W-:Y:S02]  /*0240*/  HFMA2 R8, -RZ, RZ, 0, 0 ;  /* 0x00000000ff087431 */ /* 0x000fe400000001ff */
[----:B------:R-:W-:Y:S01]  /*0250*/  IMAD.MOV.U32 R0, RZ, RZ, R1 ;  /* 0x000000ffff007224 */ /* 0x000fe200078e0001 */
[----:B------:R-:W1:Y:S01]  /*0260*/  LDCU.64 UR10, c[0x4][0x10] ;  /* 0x01000200ff0a77ac */ /* 0x000e620008000a00 */
[----:B------:R-:W-:Y:S01]  /*0270*/  LOP3.LUT R19, R2, 0x80000000, RZ, 0xfc, !PT ;  /* 0x8000000002137812 */ /* 0x000fe200078efcff */
[----:B------:R-:W-:Y:S01]  /*0280*/  UMOV UR6, URZ ;  /* 0x000000ff00067c82 */ /* 0x000fe20008000000 */
[----:B------:R-:W-:-:S05]  /*0290*/  UMOV UR5, URZ ;  /* 0x000000ff00057c82 */ /* 0x000fca0008000000 */
.L_x_3:
[----:B-1----:R-:W-:Y:S02]  /*02a0*/  IMAD.U32 R10, RZ, RZ, UR10 ;  /* 0x0000000aff0a7e24 */ /* 0x002fe4000f8e00ff */
[----:B------:R-:W-:-:S05]  /*02b0*/  IMAD.U32 R11, RZ, RZ, UR11 ;  /* 0x0000000bff0b7e24 */ /* 0x000fca000f8e00ff */
[----:B0-----:R-:W2:Y:S01]  /*02c0*/  LDG.E.CONSTANT R4, desc[UR8][R10.64] ;  /* 0x000000080a047981 */ /* 0x001ea2000c1e9900 */
[----:B------:R-:W-:Y:S02]  /*02d0*/  UIADD3 UR10, UP0, UPT, UR10, 0x4, URZ ;  /* 0x000000040a0a7890 */ /* 0x000fe4000ff1e0ff */
[----:B------:R-:W-:Y:S02]  /*02e0*/  UIADD3 UR5, UPT, UPT, UR5, 0x1, URZ ;  /* 0x0000000105057890 */ /* 0x000fe4000fffe0ff */
[----:B------:R-:W-:Y:S02]  /*02f0*/  UIADD3.X UR11, UPT, UPT, URZ, UR11, URZ, UP0, !UPT ;  /* 0x0000000bff0b7290 */ /* 0x000fe400087fe4ff */
[----:B------:R-:W-:Y:S01]  /*0300*/  UISETP.NE.AND UP0, UPT, UR5, 0x6, UPT ;  /* 0x000000060500788c */ /* 0x000fe2000bf05270 */
[----:B--2---:R-:W-:-:S03]  /*0310*/  IMAD.WIDE.U32 R4, R4, R19, RZ ;  /* 0x0000001304047225 */ /* 0x004fc600078e00ff */
[----:B------:R-:W-:-:S04]  /*0320*/  IADD3 R17, P0, PT, R4, R8, RZ ;  /* 0x0000000804117210 */ /* 0x000fc80007f1e0ff */
[----:B------:R-:W-:Y:S01]  /*0330*/  IADD3.X R8, PT, PT, R5, UR6, RZ, P0, !PT ;  /* 0x0000000605087c10 */ /* 0x000fe200087fe4ff */
[----:B------:R0:W-:Y:S02]  /*0340*/  STL [R0], R17 ;  /* 0x0000001100007387 */ /* 0x0001e40000100800 */
[----:B0-----:R-:W-:Y:S01]  /*0350*/  IADD3 R0, PT, PT, R0, 0x4, RZ ;  /* 0x0000000400007810 */ /* 0x001fe20007ffe0ff */
[----:B------:R-:W-:Y:S06]  /*0360*/  BRA.U UP0, `(.L_x_3) ;  /* 0xfffffffd00cc7547 */ /* 0x000fec000b83ffff */
[----:B------:R-:W-:Y:S01]  /*0370*/  SHF.R.U32.HI R4, RZ, 0x17, R15 ;  /* 0x00000017ff047819 */ /* 0x000fe2000001160f */
[----:B------:R0:W-:Y:S03]  /*0380*/  STL [R1+0x18], R8 ;  /* 0x0000180801007387 */ /* 0x0001e60000100800 */
[C---:B------:R-:W-:Y:S02]  /*0390*/  LOP3.LUT R0, R4.reuse, 0xe0, RZ, 0xc0, !PT ;  /* 0x000000e004007812 */ /* 0x040fe400078ec0ff */
[----:B------:R-:W-:-:S03]  /*03a0*/  LOP3.LUT P0, RZ, R4, 0x1f, RZ, 0xc0, !PT ;  /* 0x0000001f04ff7812 */ /* 0x000fc6000780c0ff */
[----:B------:R-:W-:-:S05]  /*03b0*/  VIADD R0, R0, 0xffffff80 ;  /* 0xffffff8000007836 */ /* 0x000fca0000000000 */
[----:B------:R-:W-:-:S05]  /*03c0*/  SHF.R.U32.HI R0, RZ, 0x5, R0 ;  /* 0x00000005ff007819 */ /* 0x000fca0000011600 */
[----:B------:R-:W-:-:S05]  /*03d0*/  IMAD R14, R0, -0x4, R1 ;  /* 0xfffffffc000e7824 */ /* 0x000fca00078e0201 */
[----:B------:R-:W2:Y:S04]  /*03e0*/  LDL R0, [R14+0x18] ;  /* 0x000018000e007983 */ /* 0x000ea80000100800 */
[----:B------:R-:W2:Y:S04]  /*03f0*/  LDL R5, [R14+0x14] ;  /* 0x000014000e057983 */ /* 0x000ea80000100800 */
[----:B------:R-:W3:Y:S01]  /*0400*/  @P0 LDL R2, [R14+0x10] ;  /* 0x000010000e020983 */ /* 0x000ee20000100800 */
[----:B------:R-:W-:Y:S01]  /*0410*/  LOP3.LUT R4, R4, 0x1f, RZ, 0xc0, !PT ;  /* 0x0000001f04047812 */ /* 0x000fe200078ec0ff */
[----:B------:R-:W-:Y:S01]  /*0420*/  UMOV UR10, 0x54442d19 ;  /* 0x54442d19000a7882 */ /* 0x000fe20000000000 */
[----:B------:R-:W-:-:S02]  /*0430*/  UMOV UR11, 0x3bf921fb ;  /* 0x3bf921fb000b7882 */ /* 0x000fc40000000000 */
[-C--:B--2---:R-:W-:Y:S02]  /*0440*/  @P0 SHF.L.W.U32.HI R0, R5, R4.reuse, R0 ;  /* 0x0000000405000219 */ /* 0x084fe40000010e00 */
[----:B---3--:R-:W-:Y:S02]  /*0450*/  @P0 SHF.L.W.U32.HI R5, R2, R4, R5 ;  /* 0x0000000402050219 */ /* 0x008fe40000010e05 */
[--C-:B------:R-:W-:Y:S02]  /*0460*/  SHF.R.U32.HI R17, RZ, 0x1e, R0.reuse ;  /* 0x0000001eff117819 */ /* 0x100fe40000011600 */
[C---:B------:R-:W-:Y:S01]  /*0470*/  SHF.L.W.U32.HI R2, R5.reuse, 0x2, R0 ;  /* 0x0000000205027819 */ /* 0x040fe20000010e00 */
[----:B------:R-:W-:Y:S01]  /*0480*/  IMAD.SHL.U32 R5, R5, 0x4, RZ ;  /* 0x0000000405057824 */ /* 0x000fe200078e00ff */
[----:B------:R-:W-:Y:S02]  /*0490*/  ISETP.GE.AND P0, PT, R15, RZ, PT ;  /* 0x000000ff0f00720c */ /* 0x000fe40003f06270 */
[----:B------:R-:W-:-:S02]  /*04a0*/  SHF.R.S32.HI R4, RZ, 0x1f, R2 ;  /* 0x0000001fff047819 */ /* 0x000fc40000011402 */
[----:B------:R-:W-:Y:S02]  /*04b0*/  LOP3.LUT R0, R2, R15, RZ, 0x3c, !PT ;  /* 0x0000000f02007212 */ /* 0x000fe400078e3cff */
[C---:B------:R-:W-:Y:S02]  /*04c0*/  LOP3.LUT R10, R4.reuse, R5, RZ, 0x3c, !PT ;  /* 0x00000005040a7212 */ /* 0x040fe400078e3cff */
[----:B------:R-:W-:Y:S02]  /*04d0*/  LOP3.LUT R11, R4, R2, RZ, 0x3c, !PT ;  /* 0x00000002040b7212 */ /* 0x000fe400078e3cff */
[----:B0-----:R-:W-:Y:S02]  /*04e0*/  LEA.HI R8, R2, R17, RZ, 0x1 ;  /* 0x0000001102087211 */ /* 0x001fe400078f08ff */
[----:B------:R-:W-:Y:S02]  /*04f0*/  ISETP.GE.AND P1, PT, R0, RZ, PT ;  /* 0x000000ff0000720c */ /* 0x000fe40003f26270 */
[----:B------:R-:W0:Y:S01]  /*0500*/  I2F.F64.S64 R10, R10 ;  /* 0x0000000a000a7312 */ /* 0x000e220000301c00 */
[----:B------:R-:W-:-:S05]  /*0510*/  IMAD.MOV R0, RZ, RZ, -R8 ;  /* 0x000000ffff007224 */ /* 0x000fca00078e0a08 */
[----:B------:R-:W-:Y:S01]  /*0520*/  @!P0 MOV R8, R0 ;  /* 0x0000000000088202 */ /* 0x000fe20000000f00 */
[----:B0-----:R-:W-:-:S10]  /*0530*/  DMUL R4, R10, UR10 ;  /* 0x0000000a0a047c28 */ /* 0x001fd40008000000 */
[----:B------:R-:W0:Y:S02]  /*0540*/  F2F.F32.F64 R4, R4 ;  /* 0x0000000400047310 */ /* 0x000e240000301000 */
[----:B0-----:R-:W-:-:S07]  /*0550*/  FSEL R4, -R4, R4, !P1 ;  /* 0x0000000404047208 */ /* 0x001fce0004800100 */
.L_x_2:
[----:B0-----:R-:W-:Y:S05]  /*0560*/  BSYNC.RECONVERGENT B0 ;  /* 0x0000000000007941 */ /* 0x001fea0003800200 */
.L_x_1:
[C---:B------:R-:W-:Y:S01]  /*0570*/  FMUL R0, R15.reuse, 8388608 ;  /* 0x4b0000000f007820 */ /* 0x040fe20000400000 */
[----:B------:R-:W-:Y:S01]  /*0580*/  FSETP.GEU.AND P2, PT, R15, 1.175494350822287508e-38, PT ;  /* 0x008000000f00780b */ /* 0x000fe20003f4e000 */
[----:B------:R-:W-:Y:S02]  /*0590*/  IMAD.MOV.U32 R11, RZ, RZ, 0x3e055027 ;  /* 0x3e055027ff0b7424 */ /* 0x000fe400078e00ff */
[----:B------:R-:W-:Y:S01]  /*05a0*/  HFMA2 R10, -RZ, RZ, 1.0244140625, 0 ;  /* 0x3c190000ff0a7431 */ /* 0x000fe200000001ff */
[----:B------:R-:W-:Y:S01]  /*05b0*/  FSETP.NEU.AND P0, PT, |R4|, 0.00049096695147454738617, PT ;  /* 0x3a00b43c0400780b */ /* 0x000fe20003f0d200 */
[----:B------:R-:W-:Y:S01]  /*05c0*/  UIADD3 UR4, UPT, UPT, UR4, 0x1, URZ ;  /* 0x0000000104047890 */ /* 0x000fe2000fffe0ff */
[----:B------:R-:W-:Y:S02]  /*05d0*/  FSEL R0, R0, R15, !P2 ;  /* 0x0000000f00007208 */ /* 0x000fe40005000000 */
[----:B------:R-:W-:Y:S01]  /*05e0*/  LOP3.LUT R8, R8, 0x1, RZ, 0xc0, !PT ;  /* 0x0000000108087812 */ /* 0x000fe200078ec0ff */
[----:B------:R-:W-:-:S02]  /*05f0*/  UISETP.NE.AND UP0, UPT, UR4, 0x3e8, UPT ;  /* 0x000003e80400788c */ /* 0x000fc4000bf05270 */
[----:B------:R-:W-:Y:S01]  /*0600*/  VIADD R5, R0, 0xc0d55555 ;  /* 0xc0d5555500057836 */ /* 0x000fe20000000000 */
[----:B------:R-:W-:Y:S02]  /*0610*/  ISETP.NE.U32.AND P1, PT, R8, 0x1, PT ;  /* 0x000000010800780c */ /* 0x000fe40003f25070 */
[----:B------:R-:W-:Y:S02]  /*0620*/  FSEL R8, RZ, -23, P2 ;  /* 0xc1b80000ff087808 */ /* 0x000fe40001000000 */
[----:B------:R-:W-:Y:S02]  /*0630*/  LOP3.LUT R5, R5, 0xff800000, RZ, 0xc0, !PT ;  /* 0xff80000005057812 */ /* 0x000fe400078ec0ff */
[----:B------:R-:W-:-:S03]  /*0640*/  ISETP.GT.U32.AND P2, PT, R0, 0x7f7fffff, PT ;  /* 0x7f7fffff0000780c */ /* 0x000fc60003f44070 */
[----:B------:R-:W-:Y:S01]  /*0650*/  IMAD.IADD R2, R0, 0x1, -R5 ;  /* 0x0000000100027824 */ /* 0x000fe200078e0a05 */
[----:B------:R-:W-:-:S03]  /*0660*/  I2FP.F32.S32 R5, R5 ;  /* 0x0000000500057245 */ /* 0x000fc60000201400 */
[----:B------:R-:W-:Y:S02]  /*0670*/  FADD R2, R2, -1 ;  /* 0xbf80000002027421 */ /* 0x000fe40000000000 */
[----:B------:R-:W-:Y:S02]  /*0680*/  FFMA R5, R5, 1.1920928955078125e-07, R8 ;  /* 0x3400000005057823 */ /* 0x000fe40000000008 */
[----:B------:R-:W-:-:S04]  /*0690*/  FFMA R11, R2, -R11, 0.14084610342979431152 ;  /* 0x3e1039f6020b7423 */ /* 0x000fc8000000080b */
[----:B------:R-:W-:Y:S01]  /*06a0*/  FFMA R17, R2, R11, -0.12148627638816833496 ;  /* 0xbdf8cdcc02117423 */ /* 0x000fe2000000000b */
[----:B------:R-:W-:-:S03]  /*06b0*/  FMUL R11, R4, R4 ;  /* 0x00000004040b7220 */ /* 0x000fc60000400000 */
[----:B------:R-:W-:Y:S01]  /*06c0*/  FFMA R17, R2, R17, 0.13980610668659210205 ;  /* 0x3e0f295502117423 */ /* 0x000fe20000000011 */
[----:B------:R-:W-:-:S03]  /*06d0*/  FFMA R10, R11, R10, 0.003265380859375 ;  /* 0x3b5600000b0a7423 */ /* 0x000fc6000000000a */
[----:B------:R-:W-:Y:S01]  /*06e0*/  FFMA R17, R2, R17, -0.16684235632419586182 ;  /* 0xbe2ad8b902117423 */ /* 0x000fe20000000011 */
[----:B------:R-:W-:-:S03]  /*06f0*/  FFMA R10, R11, R10, 0.0242919921875 ;  /* 0x3cc700000b0a7423 */ /* 0x000fc6000000000a */
[----:B------:R-:W-:Y:S01]  /*0700*/  FFMA R17, R2, R17, 0.20012299716472625732 ;  /* 0x3e4ced0b02117423 */ /* 0x000fe20000000011 */
[----:B------:R-:W-:-:S03]  /*0710*/  FFMA R10, R11, R10, 0.053466796875 ;  /* 0x3d5b00000b0a7423 */ /* 0x000fc6000000000a */
[----:B------:R-:W-:Y:S01]  /*0720*/  FFMA R17, R2, R17, -0.24999669194221496582 ;  /* 0xbe7fff2202117423 */ /* 0x000fe20000000011 */
[----:B------:R-:W-:-:S03]  /*0730*/  FFMA R10, R11, R10, 0.13337790966033935547 ;  /* 0x3e0894380b0a7423 */ /* 0x000fc6000000000a */
[C---:B------:R-:W-:Y:S01]  /*0740*/  FFMA R19, R2.reuse, R17, 0.33333182334899902344 ;  /* 0x3eaaaa7802137423 */ /* 0x040fe20000000011 */
[C---:B------:R-:W-:Y:S01]  /*0750*/  FFMA R17, R11.reuse, R10, 0.33333230018615722656 ;  /* 0x3eaaaa880b117423 */ /* 0x040fe2000000000a */
[----:B------:R-:W-:Y:S02]  /*0760*/  FMUL R11, R11, R4 ;  /* 0x000000040b0b7220 */ /* 0x000fe40000400000 */
[C---:B------:R-:W-:Y:S02]  /*0770*/  FFMA R19, R2.reuse, R19, -0.5 ;  /* 0xbf00000002137423 */ /* 0x040fe40000000013 */
[----:B------:R-:W-:Y:S01]  /*0780*/  @P0 FFMA R4, R17, R11, R4 ;  /* 0x0000000b11040223 */ /* 0x000fe20000000004 */
[----:B------:R-:W-:Y:S02]  /*0790*/  IMAD.MOV.U32 R11, RZ, RZ, 0x7f800000 ;  /* 0x7f800000ff0b7424 */ /* 0x000fe400078e00ff */
[----:B------:R-:W-:Y:S01]  /*07a0*/  FMUL R19, R2, R19 ;  /* 0x0000001302137220 */ /* 0x000fe20000400000 */
[----:B------:R-:W-:-:S02]  /*07b0*/  FSETP.NEU.AND P0, PT, R0, RZ, PT ;  /* 0x000000ff0000720b */ /* 0x000fc40003f0d000 */
[----:B------:R-:W0:Y:S01]  /*07c0*/  @!P1 MUFU.RCP R4, -R4 ;  /* 0x8000000400049308 */ /* 0x000e220000001000 */
[----:B------:R-:W-:-:S04]  /*07d0*/  FFMA R2, R2, R19, R2 ;  /* 0x0000001302027223 */ /* 0x000fc80000000002 */
[----:B------:R-:W-:Y:S01]  /*07e0*/  FFMA R2, R5, 0.69314718246459960938, R2 ;  /* 0x3f31721805027823 */ /* 0x000fe20000000002 */
[----:B------:R-:W-:-:S05]  /*07f0*/  @P2 FFMA R2, R0, R11, +INF ;  /* 0x7f80000000022423 */ /* 0x000fca000000000b */
[----:B------:R-:W-:-:S05]  /*0800*/  FSEL R5, R2, -INF , P0 ;  /* 0xff80000002057808 */ /* 0x000fca0000000000 */
[----:B0-----:R-:W-:-:S04]  /*0810*/  FADD R0, R4, R5 ;  /* 0x0000000504007221 */ /* 0x001fc80000000000 */
[----:B------:R-:W-:Y:S01]  /*0820*/  FADD R15, R0, R15 ;  /* 0x0000000f000f7221 */ /* 0x000fe20000000000 */
[----:B------:R-:W-:Y:S06]  /*0830*/  BRA.U UP0, `(.L_x_4) ;  /* 0xfffffff900487547 */ /* 0x000fec000b83ffff */
[----:B------:R-:W-:-:S06]  /*0840*/  CS2R R4, SR_CLOCKLO ;  /* 0x0000000000047805 */ /* 0x000fcc0000015000 */
[----:B------:R-:W-:-:S04]  /*0850*/  ISETP.GE.U32.AND P0, PT, R4, R7, PT ;  /* 0x000000070400720c */ /* 0x000fc80003f06070 */
[----:B------:R-:W-:-:S13]  /*0860*/  ISETP.GE.U32.AND.EX P0, PT, R5, R9, PT, P0 ;  /* 0x000000090500720c */ /* 0x000fda0003f06100 */
[----:B------:R-:W-:Y:S05]  /*0870*/  @!P0 BRA `(.L_x_5) ;  /* 0xfffffff800308947 */ /* 0x000fea000383ffff */
.L_x_0:
[----:B------:R-:W-:Y:S01]  /*0880*/  CS2R R16, SR_GLOBALTIMERLO ;  /* 0x0000000000107805 */ /* 0x000fe20000015200 */
[----:B------:R-:W0:Y:S01]  /*0890*/  S2UR UR4, SR_GLOBALTIMERHI ;  /* 0x00000000000479c3 */ /* 0x000e220000005300 */
[----:B------:R-:W-:Y:S01]  /*08a0*/  NOP ;  /* 0x0000000000007918 */ /* 0x000fe20000000000 */
[----:B------:R-:W1:Y:S03]  /*08b0*/  S2R R0, SR_TID.X ;  /* 0x0000000000007919 */ /* 0x000e660000002100 */
[----:B0-----:R-:W-:Y:S02]  /*08c0*/  ISETP.NE.AND P0, PT, R17, UR4, PT ;  /* 0x0000000411007c0c */ /* 0x001fe4000bf05270 */
[----:B-1----:R-:W-:Y:S01]  /*08d0*/  ISETP.NE.AND P1, PT, R0, RZ, PT ;  /* 0x000000ff0000720c */ /* 0x002fe20003f25270 */
[----:B------:R-:W-:-:S12]  /*08e0*/  IMAD.U32 R0, RZ, RZ, UR4 ;  /* 0x00000004ff007e24 */ /* 0x000fd8000f8e00ff */
[----:B------:R-:W-:Y:S05]  /*08f0*/  @P1 EXIT ;  /* 0x000000000000194d */ /* 0x000fea0003800000 */
[----:B------:R-:W0:Y:S01]  /*0900*/  S2R R2, SR_CTAID.Z ;  /* 0x0000000000027919 */ /* 0x000e220000002700 */
[----:B------:R-:W1:Y:S01]  /*0910*/  LDC.64 R8, c[0x0][0x380] ;  /* 0x0000e000ff087b82 */ /* 0x000e620000000a00 */
[----:B------:R-:W-:Y:S01]  /*0920*/  @P0 IMAD.MOV.U32 R16, RZ, RZ, RZ ;  /* 0x000000ffff100224 */ /* 0x000fe200078e00ff */
[----:B------:R-:W-:Y:S01]  /*0930*/  @P0 MOV R17, R0 ;  /* 0x0000000000110202 */ /* 0x000fe20000000f00 */
[----:B------:R-:W1:Y:S01]  /*0940*/  S2R R10, SR_CTAID.X ;  /* 0x00000000000a7919 */ /* 0x000e620000002500 */
[----:B------:R-:W-:Y:S01]  /*0950*/  MOV R0, 0x0 ;  /* 0x0000000000007802 */ /* 0x000fe20000000f00 */
[----:B------:R-:W2:Y:S01]  /*0960*/  LDCU.64 UR4, c[0x4][0x8] ;  /* 0x01000100ff0477ac */ /* 0x000ea20008000a00 */
[----:B------:R-:W-:Y:S01]  /*0970*/  IADD3 R18, P0, PT, -R12, R16, RZ ;  /* 0x000000100c127210 */ /* 0x000fe20007f1e1ff */
[----:B------:R-:W1:Y:S04]  /*0980*/  S2R R11, SR_CTAID.Y ;  /* 0x00000000000b7919 */ /* 0x000e680000002600 */
[----:B------:R-:W-:Y:S01]  /*0990*/  IMAD.X R5, R17, 0x1, ~R13, P0 ;  /* 0x0000000111057824 */ /* 0x000fe200000e0e0d */
[----:B------:R-:W-:-:S04]  /*09a0*/  IADD3 R6, P0, P1, R1, 0x20, R6 ;  /* 0x0000002001067810 */ /* 0x000fc8000791e006 */
[----:B------:R-:W-:Y:S02]  /*09b0*/  MOV R19, R5 ;  /* 0x0000000500137202 */ /* 0x000fe40000000f00 */
[----:B------:R-:W-:-:S03]  /*09c0*/  IADD3.X R7, PT, PT, RZ, UR7, RZ, P0, P1 ;  /* 0x00000007ff077c10 */ /* 0x000fc600087e24ff */
[----:B------:R-:W-:Y:S01]  /*09d0*/  STL.128 [R1+0x40], R16 ;  /* 0x0000401001007387 */ /* 0x000fe20000100c00 */
[----:B--2---:R-:W-:Y:S02]  /*09e0*/  IMAD.U32 R4, RZ, RZ, UR4 ;  /* 0x00000004ff047e24 */ /* 0x004fe4000f8e00ff */
[----:B------:R-:W-:Y:S01]  /*09f0*/  IMAD.U32 R5, RZ, RZ, UR5 ;  /* 0x00000005ff057e24 */ /* 0x000fe2000f8e00ff */
[----:B0-----:R0:W-:Y:S04]  /*0a00*/  STL.64 [R1+0x30], R2 ;  /* 0x0000300201007387 */ /* 0x0011e80000100a00 */
[----:B-1----:R1:W-:Y:S01]  /*0a10*/  STL.128 [R1+0x20], R8 ;  /* 0x0000200801007387 */ /* 0x0023e20000100c00 */
[----:B0-----:R-:W-:Y:S02]  /*0a20*/  IMAD.MOV.U32 R2, RZ, RZ, R12 ;  /* 0x000000ffff027224 */ /* 0x001fe400078e000c */
[----:B------:R-:W-:-:S02]  /*0a30*/  IMAD.MOV.U32 R3, RZ, RZ, R13 ;  /* 0x000000ffff037224 */ /* 0x000fc400078e000d */
[----:B------:R1:W0:Y:S03]  /*0a40*/  LDC.64 R12, c[0x4][R0] ;  /* 0x01000000000c7b82 */ /* 0x0002260000000a00 */
[----:B------:R1:W-:Y:S02]  /*0a50*/  STL.64 [R1+0x38], R2 ;  /* 0x0000380201007387 */ /* 0x0003e40000100a00 */
[----:B------:R-:W-:-:S07]  /*0a60*/  LEPC R20, `(.L_x_6) ;  /* 0x000000001014794e */ /* 0x000fce0000000000 */
[----:B01----:R-:W-:Y:S05]  /*0a70*/  CALL.ABS.NOINC R12 ;  /* 0x000000000c007343 */ /* 0x003fea0003c00000 */
.L_x_6:
[----:B------:R-:W-:Y:S05]  /*0a80*/  EXIT ;  /* 0x000000000000794d */ /* 0x000fea0003800000 */
.L_x_7:
[----:B------:R-:W-:-:S00]  /*0a90*/  BRA `(.L_x_7) ;  /* 0xfffffffc00fc7947 */ /* 0x000fc0000383ffff */
[----:B------:R-:W-:-:S00]  /*0aa0*/  NOP ;  /* 0x0000000000007918 */ /* 0x000fc00000000000 */
        /* <DEDUP_REMOVED lines=13> */
.L_x_8:


//--------------------- .nv.global.init           --------------------------
	.section	.nv.global.init,"aw",@progbits
	.align	4
.nv.global.init:
	.type		__cudart_i2opi_f,@object
	.size		__cudart_i2opi_f,($str - __cudart_i2opi_f)
__cudart_i2opi_f:
        /*0000*/ 	.byte	0x41, 0x90, 0x43, 0x3c, 0x99, 0x95, 0x62, 0xdb, 0xc0, 0xdd, 0x34, 0xf5, 0xd1, 0x57, 0x27, 0xfc
        /*0010*/ 	.byte	0x29, 0x15, 0x44, 0x4e, 0x6e, 0x83, 0xf9, 0xa2
	.type		$str,@object
	.size		$str,(.L_0 - $str)
$str:
        /*0018*/ 	.byte	0x6b, 0x65, 0x72, 0x6e, 0x65, 0x6c, 0x3a, 0x20, 0x25, 0x64, 0x2c, 0x20, 0x73, 0x74, 0x72, 0x65
        /*0028*/ 	.byte	0x61, 0x6d, 0x3a, 0x20, 0x25, 0x64, 0x2c, 0x20, 0x62, 0x6c, 0x6f, 0x63, 0x6b, 0x3a, 0x20, 0x28
        /*0038*/ 	.byte	0x25, 0x64, 0x2c, 0x20, 0x25, 0x64, 0x2c, 0x20, 0x25, 0x64, 0x29, 0x2c, 0x20, 0x73, 0x6d, 0x5f
        /*0048*/ 	.byte	0x69, 0x64, 0x3d, 0x25, 0x75, 0x2c, 0x20, 0x73, 0x74, 0x61, 0x72, 0x74, 0x5f, 0x74, 0x69, 0x6d
        /*0058*/ 	.byte	0x65, 0x3d, 0x25, 0x6c, 0x6c, 0x75, 0x2c, 0x20, 0x65, 0x6e, 0x64, 0x5f, 0x74, 0x69, 0x6d, 0x65
        /*0068*/ 	.byte	0x3d, 0x25, 0x6c, 0x6c, 0x75, 0x2c, 0x20, 0x65, 0x78, 0x65, 0x63, 0x5f, 0x74, 0x69, 0x6d, 0x65
        /*0078*/ 	.byte	0x3d, 0x25, 0x6c, 0x6c, 0x75, 0x0a, 0x00
.L_0:


//--------------------- .nv.shared.reserved.0     --------------------------
	.section	.nv.shared.reserved.0,"aw",@nobits
	.weak		__nv_reservedSMEM_offset_0_alias
	.size		__nv_reservedSMEM_offset_0_alias, 0, 64
	.other		__nv_reservedSMEM_offset_0_alias,@"STO_CUDA_RESERVED_SHARED STV_DEFAULT"
__nv_reservedSMEM_offset_0_alias:
	.zero		0
	.zero		64


//--------------------- .nv.constant0._Z3kerii    --------------------------
	.section	.nv.constant0._Z3kerii,"a",@progbits
	.sectionflags	@""
	.align	4
.nv.constant0._Z3kerii:
	.zero		904


//--------------------- SYMBOLS --------------------------

	.type		.nv.reservedSmem.offset0,@object
	.size		.nv.reservedSmem.offset0,0x4
	.type		vprintf,@function
